	.headerflags	@"EF_CUDA_TEXMODE_UNIFIED EF_CUDA_64BIT_ADDRESS EF_CUDA_ACCELERATORS EF_CUDA_SM90 EF_CUDA_VIRTUAL_SM(EF_CUDA_SM90)"
	.elftype	@"ET_EXEC"


//--------------------- .nv.info                  --------------------------
	.section	.nv.info,"",@"SHT_CUDA_INFO"
	.align	4


	//----- nvinfo : EIATTR_REGCOUNT
	.align		4
        /*0000*/ 	.byte	0x04, 0x2f
        /*0002*/ 	.short	(.L_1 - .L_0)
	.align		4
.L_0:
        /*0004*/ 	.word	index@(triton_red_fused__softmax_3)
        /*0008*/ 	.word	0x0000001a


	//----- nvinfo : EIATTR_MIN_STACK_SIZE
	.align		4
.L_1:
        /*000c*/ 	.byte	0x04, 0x12
        /*000e*/ 	.short	(.L_3 - .L_2)
	.align		4
.L_2:
        /*0010*/ 	.word	index@(triton_red_fused__softmax_3)
        /*0014*/ 	.word	0x00000000


	//----- nvinfo : EIATTR_FRAME_SIZE
	.align		4
.L_3:
        /*0018*/ 	.byte	0x04, 0x11
        /*001a*/ 	.short	(.L_5 - .L_4)
	.align		4
.L_4:
        /*001c*/ 	.word	index@(triton_red_fused__softmax_3)
        /*0020*/ 	.word	0x00000000


	//----- nvinfo : EIATTR_MIN_STACK_SIZE
	.align		4
.L_5:
        /*0024*/ 	.byte	0x04, 0x12
        /*0026*/ 	.short	(.L_7 - .L_6)
	.align		4
.L_6:
        /*0028*/ 	.word	index@(triton_red_fused__softmax_3)
        /*002c*/ 	.word	0x00000000
.L_7:


//--------------------- .nv.info.triton_red_fused__softmax_3 --------------------------
	.section	.nv.info.triton_red_fused__softmax_3,"",@"SHT_CUDA_INFO"
	.sectionflags	@""
	.align	4


	//----- nvinfo : EIATTR_CUDA_API_VERSION
	.align		4
        /*0000*/ 	.byte	0x04, 0x37
        /*0002*/ 	.short	(.L_9 - .L_8)
.L_8:
        /*0004*/ 	.word	0x0000007c


	//----- nvinfo : EIATTR_KPARAM_INFO
	.align		4
.L_9:
        /*0008*/ 	.byte	0x04, 0x17
        /*000a*/ 	.short	(.L_11 - .L_10)
.L_10:
        /*000c*/ 	.word	0x00000000
        /*0010*/ 	.short	0x0004
        /*0012*/ 	.short	0x001c
        /*0014*/ 	.byte	0x00, 0xf0, 0x11, 0x00


	//----- nvinfo : EIATTR_KPARAM_INFO
	.align		4
.L_11:
        /*0018*/ 	.byte	0x04, 0x17
        /*001a*/ 	.short	(.L_13 - .L_12)
.L_12:
        /*001c*/ 	.word	0x00000000
        /*0020*/ 	.short	0x0003
        /*0022*/ 	.short	0x0018
        /*0024*/ 	.byte	0x00, 0xf0, 0x11, 0x00


	//----- nvinfo : EIATTR_KPARAM_INFO
	.align		4
.L_13:
        /*0028*/ 	.byte	0x04, 0x17
        /*002a*/ 	.short	(.L_15 - .L_14)
.L_14:
        /*002c*/ 	.word	0x00000000
        /*0030*/ 	.short	0x0002
        /*0032*/ 	.short	0x0010
        /*0034*/ 	.byte	0x00, 0xf4, 0x21, 0x00


	//----- nvinfo : EIATTR_KPARAM_INFO
	.align		4
.L_15:
        /*0038*/ 	.byte	0x04, 0x17
        /*003a*/ 	.short	(.L_17 - .L_16)
.L_16:
        /*003c*/ 	.word	0x00000000
        /*0040*/ 	.short	0x0001
        /*0042*/ 	.short	0x0008
        /*0044*/ 	.byte	0x00, 0xf4, 0x21, 0x00


	//----- nvinfo : EIATTR_KPARAM_INFO
	.align		4
.L_17:
        /*0048*/ 	.byte	0x04, 0x17
        /*004a*/ 	.short	(.L_19 - .L_18)
.L_18:
        /*004c*/ 	.word	0x00000000
        /*0050*/ 	.short	0x0000
        /*0052*/ 	.short	0x0000
        /*0054*/ 	.byte	0x00, 0xf4, 0x21, 0x00


	//----- nvinfo : EIATTR_SPARSE_MMA_MASK
	.align		4
.L_19:
        /*0058*/ 	.byte	0x03, 0x50
        /*005a*/ 	.short	0x0000


	//----- nvinfo : EIATTR_MAXREG_COUNT
	.align		4
        /*005c*/ 	.byte	0x03, 0x1b
        /*005e*/ 	.short	0x00ff


	//----- nvinfo : EIATTR_COOP_GROUP_MASK_REGIDS
	.align		4
        /*0060*/ 	.byte	0x04, 0x29
        /*0062*/ 	.short	(.L_21 - .L_20)


	//   ....[0]....
.L_20:
        /*0064*/ 	.word	0xffffffff


	//   ....[1]....
        /*0068*/ 	.word	0xffffffff


	//   ....[2]....
        /*006c*/ 	.word	0xffffffff


	//   ....[3]....
        /*0070*/ 	.word	0xffffffff


	//   ....[4]....
        /*0074*/ 	.word	0xffffffff


	//   ....[5]....
        /*0078*/ 	.word	0xffffffff


	//   ....[6]....
        /*007c*/ 	.word	0xffffffff


	//   ....[7]....
        /*0080*/ 	.word	0xffffffff


	//----- nvinfo : EIATTR_COOP_GROUP_INSTR_OFFSETS
	.align		4
.L_21:
        /*0084*/ 	.byte	0x04, 0x28
        /*0086*/ 	.short	(.L_23 - .L_22)


	//   ....[0]....
.L_22:
        /*0088*/ 	.word	0x000004c0


	//   ....[1]....
        /*008c*/ 	.word	0x00000500


	//   ....[2]....
        /*0090*/ 	.word	0x00000530


	//   ....[3]....
        /*0094*/ 	.word	0x00000560


	//   ....[4]....
        /*0098*/ 	.word	0x00000650


	//   ....[5]....
        /*009c*/ 	.word	0x00000660


	//   ....[6]....
        /*00a0*/ 	.word	0x00000690


	//   ....[7]....
        /*00a4*/ 	.word	0x000006a0


	//----- nvinfo : EIATTR_EXIT_INSTR_OFFSETS
	.align		4
.L_23:
        /*00a8*/ 	.byte	0x04, 0x1c
        /*00aa*/ 	.short	(.L_25 - .L_24)


	//   ....[0]....
.L_24:
        /*00ac*/ 	.word	0x000007d0


	//   ....[1]....
        /*00b0*/ 	.word	0x00000820


	//----- nvinfo : EIATTR_REQNTID
	.align		4
.L_25:
        /*00b4*/ 	.byte	0x04, 0x10
        /*00b6*/ 	.short	(.L_27 - .L_26)
.L_26:
        /*00b8*/ 	.word	0x00000080
        /*00bc*/ 	.word	0x00000001
        /*00c0*/ 	.word	0x00000001


	//----- nvinfo : EIATTR_CBANK_PARAM_SIZE
	.align		4
.L_27:
        /*00c4*/ 	.byte	0x03, 0x19
        /*00c6*/ 	.short	0x0020


	//----- nvinfo : EIATTR_PARAM_CBANK
	.align		4
        /*00c8*/ 	.byte	0x04, 0x0a
        /*00ca*/ 	.short	(.L_29 - .L_28)
	.align		4
.L_28:
        /*00cc*/ 	.word	index@(.nv.constant0.triton_red_fused__softmax_3)
        /*00d0*/ 	.short	0x0210
        /*00d2*/ 	.short	0x0020


	//----- nvinfo : EIATTR_SW_WAR
	.align		4
.L_29:
        /*00d4*/ 	.byte	0x04, 0x36
        /*00d6*/ 	.short	(.L_31 - .L_30)
.L_30:
        /*00d8*/ 	.word	0x00000008
.L_31:


//--------------------- .nv.callgraph             --------------------------
	.section	.nv.callgraph,"",@"SHT_CUDA_CALLGRAPH"
	.align	4
	.sectionentsize	8
	.align		4
        /*0000*/ 	.word	0x00000000
	.align		4
        /*0004*/ 	.word	0xffffffff
	.align		4
        /*0008*/ 	.word	0x00000000
	.align		4
        /*000c*/ 	.word	0xfffffffe
	.align		4
        /*0010*/ 	.word	0x00000000
	.align		4
        /*0014*/ 	.word	0xfffffffd
	.align		4
        /*0018*/ 	.word	0x00000000
	.align		4
        /*001c*/ 	.word	0xfffffffc


//--------------------- .text.triton_red_fused__softmax_3 --------------------------
	.section	.text.triton_red_fused__softmax_3,"ax",@progbits
	.sectionflags	@"SHF_BARRIERS=1"
	.align	128
        .global         triton_red_fused__softmax_3
        .type           triton_red_fused__softmax_3,@function
        .size           triton_red_fused__softmax_3,(.L_x_2 - triton_red_fused__softmax_3)
        .other          triton_red_fused__softmax_3,@"STO_CUDA_ENTRY STV_DEFAULT"
triton_red_fused__softmax_3:
.text.triton_red_fused__softmax_3:
[----:B------:R-:W0:Y:S02]  /*0000*/  LDC R1, c[0x0][0x28] ;  /* 0x00000a00ff017b82 */ /* 0x000e240000000800 */
[----:B------:R-:W1:Y:S01]  /*0010*/  S2R R4, SR_CTAID.X ;  /* 0x0000000000047919 */ /* 0x000e620000002500 */
[----:B------:R-:W2:Y:S01]  /*0020*/  LDC.64 R2, c[0x0][0x218] ;  /* 0x00008600ff027b82 */ /* 0x000ea20000000a00 */
[----:B------:R-:W-:Y:S01]  /*0030*/  ULDC.64 UR6, c[0x0][0x208] ;  /* 0x0000820000067ab9 */ /* 0x000fe20000000a00 */
[----:B------:R-:W3:Y:S01]  /*0040*/  S2R R0, SR_TID.X ;  /* 0x0000000000007919 */ /* 0x000ee20000002100 */
[----:B-1----:R-:W-:Y:S01]  /*0050*/  IMAD.SHL.U32 R13, R4, 0x40, RZ ;  /* 0x00000040040d7824 */ /* 0x002fe200078e00ff */
[----:B------:R-:W-:Y:S01]  /*0060*/  SHF.R.S32.HI R7, RZ, 0x19, R4 ;  /* 0x00000019ff077819 */ /* 0x000fe20000011404 */
[----:B---3--:R-:W-:-:S03]  /*0070*/  IMAD.SHL.U32 R12, R0, 0x4, RZ ;  /* 0x00000004000c7824 */ /* 0x008fc600078e00ff */
[----:B------:R-:W-:Y:S02]  /*0080*/  SGXT R7, R7, 0x1 ;  /* 0x000000010707781a */ /* 0x000fe40000000200 */
[----:B------:R-:W-:-:S04]  /*0090*/  LOP3.LUT R8, R13, 0x3c, R12, 0xf8, !PT ;  /* 0x0000003c0d087812 */ /* 0x000fc800078ef80c */
[----:B------:R-:W-:Y:S02]  /*00a0*/  SHF.R.S32.HI R5, RZ, 0x1f, R8 ;  /* 0x0000001fff057819 */ /* 0x000fe40000011408 */
[-C--:B------:R-:W-:Y:S02]  /*00b0*/  LEA.HI R7, R7, R8.reuse, RZ, 0x5 ;  /* 0x0000000807077211 */ /* 0x080fe400078f28ff */
[----:B------:R-:W-:Y:S02]  /*00c0*/  LEA.HI R9, R5, R8, RZ, 0x4 ;  /* 0x0000000805097211 */ /* 0x000fe400078f20ff */
[----:B------:R-:W-:Y:S02]  /*00d0*/  SHF.R.S32.HI R4, RZ, 0x5, R7 ;  /* 0x00000005ff047819 */ /* 0x000fe40000011407 */
[----:B------:R-:W-:Y:S02]  /*00e0*/  CS2R R6, SRZ ;  /* 0x0000000000067805 */ /* 0x000fe4000001ff00 */
[----:B------:R-:W-:-:S02]  /*00f0*/  LOP3.LUT R5, R9, 0xfffffff0, RZ, 0xc0, !PT ;  /* 0xfffffff009057812 */ /* 0x000fc400078ec0ff */
[----:B------:R-:W-:Y:S02]  /*0100*/  ISETP.GE.AND P1, PT, R8, 0x80, PT ;  /* 0x000000800800780c */ /* 0x000fe40003f26270 */
[----:B------:R-:W-:-:S05]  /*0110*/  IADD3 R5, R8, -R5, RZ ;  /* 0x8000000508057210 */ /* 0x000fca0007ffe0ff */
[----:B------:R-:W-:-:S04]  /*0120*/  IMAD R5, R4, 0x10, R5 ;  /* 0x0000001004057824 */ /* 0x000fc800078e0205 */
[----:B--2---:R-:W-:Y:S01]  /*0130*/  IMAD.WIDE R2, R5, 0x4, R2 ;  /* 0x0000000405027825 */ /* 0x004fe200078e0202 */
[----:B------:R-:W-:-:S06]  /*0140*/  CS2R R4, SRZ ;  /* 0x0000000000047805 */ /* 0x000fcc000001ff00 */
[----:B------:R1:W5:Y:S01]  /*0150*/  @!P1 LDG.E.EL.128 R4, desc[UR6][R2.64] ;  /* 0x0000000602049981 */ /* 0x000362000c2e1d00 */
[----:B------:R-:W-:Y:S01]  /*0160*/  SHF.R.S32.HI R9, RZ, 0x4, R9 ;  /* 0x00000004ff097819 */ /* 0x000fe20000011409 */
[----:B------:R-:W-:Y:S01]  /*0170*/  HFMA2.MMA R18, -RZ, RZ, 0, 0 ;  /* 0x00000000ff127435 */ /* 0x000fe200000001ff */
[----:B------:R-:W-:Y:S01]  /*0180*/  LOP3.LUT R21, R0, 0x70, RZ, 0xc0, !PT ;  /* 0x0000007000157812 */ /* 0x000fe200078ec0ff */
[----:B------:R-:W-:Y:S01]  /*0190*/  IMAD.MOV.U32 R15, RZ, RZ, RZ ;  /* 0x000000ffff0f7224 */ /* 0x000fe200078e00ff */
[----:B------:R-:W-:Y:S01]  /*01a0*/  CS2R R16, SRZ ;  /* 0x0000000000107805 */ /* 0x000fe2000001ff00 */
[----:B------:R-:W-:Y:S01]  /*01b0*/  IMAD R8, R9, 0x7f0, R8 ;  /* 0x000007f009087824 */ /* 0x000fe200078e0208 */
[----:B------:R-:W-:Y:S01]  /*01c0*/  LOP3.LUT R14, R12, 0x3c, RZ, 0xc0, !PT ;  /* 0x0000003c0c0e7812 */ /* 0x000fe200078ec0ff */
[----:B------:R-:W-:Y:S02]  /*01d0*/  IMAD.MOV.U32 R20, RZ, RZ, -0x8 ;  /* 0xfffffff8ff147424 */ /* 0x000fe400078e00ff */
[----:B------:R-:W-:Y:S01]  /*01e0*/  IMAD.MOV.U32 R19, RZ, RZ, -0x1 ;  /* 0xffffffffff137424 */ /* 0x000fe200078e00ff */
[----:B-1----:R-:W-:-:S07]  /*01f0*/  IADD3 R21, R21, R8, RZ ;  /* 0x0000000815157210 */ /* 0x002fce0007ffe0ff */
.L_x_0:
[----:B------:R-:W1:Y:S01]  /*0200*/  LDC.64 R2, c[0x0][0x210] ;  /* 0x00008400ff027b82 */ /* 0x000e620000000a00 */
[----:B------:R-:W-:Y:S02]  /*0210*/  CS2R R8, SRZ ;  /* 0x0000000000087805 */ /* 0x000fe4000001ff00 */
[----:B------:R-:W-:Y:S01]  /*0220*/  CS2R R10, SRZ ;  /* 0x00000000000a7805 */ /* 0x000fe2000001ff00 */
[----:B-1----:R-:W-:-:S05]  /*0230*/  IMAD.WIDE R2, R21, 0x4, R2 ;  /* 0x0000000415027825 */ /* 0x002fca00078e0202 */
[----:B------:R-:W2:Y:S01]  /*0240*/  @!P1 LDG.E.EF.128 R8, desc[UR6][R2.64] ;  /* 0x0000000602089981 */ /* 0x000ea2000c0e1d00 */
[----:B------:R-:W-:Y:S02]  /*0250*/  IADD3 R20, P0, R20, 0x8, RZ ;  /* 0x0000000814147810 */ /* 0x000fe40007f1e0ff */
[----:B------:R-:W-:-:S03]  /*0260*/  IADD3 R21, R21, 0x80, RZ ;  /* 0x0000008015157810 */ /* 0x000fc60007ffe0ff */
[----:B------:R-:W-:Y:S01]  /*0270*/  IMAD.X R19, RZ, RZ, R19, P0 ;  /* 0x000000ffff137224 */ /* 0x000fe200000e0613 */
[----:B------:R-:W-:-:S04]  /*0280*/  ISETP.GE.U32.AND P0, PT, R20, 0x78, PT ;  /* 0x000000781400780c */ /* 0x000fc80003f06070 */
[----:B------:R-:W-:Y:S02]  /*0290*/  ISETP.GE.U32.AND.EX P0, PT, R19, RZ, PT, P0 ;  /* 0x000000ff1300720c */ /* 0x000fe40003f06100 */
[----:B--2---:R-:W-:Y:S02]  /*02a0*/  SEL R23, R8, RZ, !P1 ;  /* 0x000000ff08177207 */ /* 0x004fe40004800000 */
[----:B------:R-:W-:Y:S02]  /*02b0*/  SEL R8, R9, RZ, !P1 ;  /* 0x000000ff09087207 */ /* 0x000fe40004800000 */
[----:B------:R-:W-:Y:S01]  /*02c0*/  SEL R9, R10, RZ, !P1 ;  /* 0x000000ff0a097207 */ /* 0x000fe20004800000 */
[----:B-----5:R-:W-:Y:S02]  /*02d0*/  FADD R23, R23, -R4 ;  /* 0x8000000417177221 */ /* 0x020fe40000000000 */
[----:B------:R-:W-:Y:S01]  /*02e0*/  FADD R10, R8, -R5 ;  /* 0x80000005080a7221 */ /* 0x000fe20000000000 */
[----:B------:R-:W-:Y:S01]  /*02f0*/  SEL R8, R11, RZ, !P1 ;  /* 0x000000ff0b087207 */ /* 0x000fe20004800000 */
[----:B------:R-:W-:Y:S01]  /*0300*/  FADD R9, R9, -R6 ;  /* 0x8000000609097221 */ /* 0x000fe20000000000 */
[----:B------:R-:W-:Y:S01]  /*0310*/  FMUL R23, R23, 1.4426950216293334961 ;  /* 0x3fb8aa3b17177820 */ /* 0x000fe20000400000 */
[----:B------:R-:W-:-:S02]  /*0320*/  FMUL R10, R10, 1.4426950216293334961 ;  /* 0x3fb8aa3b0a0a7820 */ /* 0x000fc40000400000 */
[----:B------:R-:W-:Y:S01]  /*0330*/  FADD R8, R8, -R7 ;  /* 0x8000000708087221 */ /* 0x000fe20000000000 */
[----:B------:R-:W-:Y:S01]  /*0340*/  FMUL R9, R9, 1.4426950216293334961 ;  /* 0x3fb8aa3b09097820 */ /* 0x000fe20000400000 */
[----:B------:R-:W-:Y:S02]  /*0350*/  FSETP.GEU.AND P2, PT, R23, -126, PT ;  /* 0xc2fc00001700780b */ /* 0x000fe40003f4e000 */
[----:B------:R-:W-:Y:S01]  /*0360*/  FMUL R11, R8, 1.4426950216293334961 ;  /* 0x3fb8aa3b080b7820 */ /* 0x000fe20000400000 */
[----:B------:R-:W-:Y:S02]  /*0370*/  FSETP.GEU.AND P5, PT, R10, -126, PT ;  /* 0xc2fc00000a00780b */ /* 0x000fe40003fae000 */
[----:B------:R-:W-:Y:S02]  /*0380*/  FSETP.GEU.AND P4, PT, R9, -126, PT ;  /* 0xc2fc00000900780b */ /* 0x000fe40003f8e000 */
[----:B------:R-:W-:-:S06]  /*0390*/  FSETP.GEU.AND P3, PT, R11, -126, PT ;  /* 0xc2fc00000b00780b */ /* 0x000fcc0003f6e000 */
[----:B------:R-:W-:-:S03]  /*03a0*/  @!P2 FMUL R23, R23, 0.5 ;  /* 0x3f0000001717a820 */ /* 0x000fc60000400000 */
[----:B------:R-:W-:Y:S01]  /*03b0*/  @!P5 FMUL R10, R10, 0.5 ;  /* 0x3f0000000a0ad820 */ /* 0x000fe20000400000 */
[----:B------:R-:W1:Y:S01]  /*03c0*/  MUFU.EX2 R2, R23 ;  /* 0x0000001700027308 */ /* 0x000e620000000800 */
[----:B------:R-:W-:Y:S02]  /*03d0*/  @!P4 FMUL R9, R9, 0.5 ;  /* 0x3f0000000909c820 */ /* 0x000fe40000400000 */
[----:B------:R-:W-:-:S05]  /*03e0*/  @!P3 FMUL R11, R11, 0.5 ;  /* 0x3f0000000b0bb820 */ /* 0x000fca0000400000 */
[----:B------:R-:W2:Y:S01]  /*03f0*/  MUFU.EX2 R3, R10 ;  /* 0x0000000a00037308 */ /* 0x000ea20000000800 */
[----:B-1----:R-:W-:-:S07]  /*0400*/  @!P2 FMUL R2, R2, R2 ;  /* 0x000000020202a220 */ /* 0x002fce0000400000 */
[----:B------:R-:W1:Y:S01]  /*0410*/  MUFU.EX2 R8, R9 ;  /* 0x0000000900087308 */ /* 0x000e620000000800 */
[----:B------:R-:W-:Y:S01]  /*0420*/  @!P1 FADD R15, R2, R15 ;  /* 0x0000000f020f9221 */ /* 0x000fe20000000000 */
[----:B--2---:R-:W-:-:S06]  /*0430*/  @!P5 FMUL R3, R3, R3 ;  /* 0x000000030303d220 */ /* 0x004fcc0000400000 */
[----:B------:R-:W2:Y:S01]  /*0440*/  MUFU.EX2 R11, R11 ;  /* 0x0000000b000b7308 */ /* 0x000ea20000000800 */
[----:B------:R-:W-:Y:S01]  /*0450*/  @!P1 FADD R16, R3, R16 ;  /* 0x0000001003109221 */ /* 0x000fe20000000000 */
[----:B-1----:R-:W-:-:S04]  /*0460*/  @!P4 FMUL R8, R8, R8 ;  /* 0x000000080808c220 */ /* 0x002fc80000400000 */
[----:B------:R-:W-:Y:S01]  /*0470*/  @!P1 FADD R17, R8, R17 ;  /* 0x0000001108119221 */ /* 0x000fe20000000000 */
[----:B--2---:R-:W-:-:S04]  /*0480*/  @!P3 FMUL R11, R11, R11 ;  /* 0x0000000b0b0bb220 */ /* 0x004fc80000400000 */
[----:B------:R-:W-:Y:S01]  /*0490*/  @!P1 FADD R18, R11, R18 ;  /* 0x000000120b129221 */ /* 0x000fe20000000000 */
[----:B------:R-:W-:Y:S06]  /*04a0*/  @!P0 BRA `(.L_x_0) ;  /* 0xfffffffc00548947 */ /* 0x000fec000383ffff */
[----:B------:R-:W1:Y:S01]  /*04b0*/  S2UR UR5, SR_CgaCtaId ;  /* 0x00000000000579c3 */ /* 0x000e620000008800 */
[----:B------:R-:W2:Y:S01]  /*04c0*/  SHFL.BFLY PT, R4, R15, 0x10, 0x1f ;  /* 0x0e001f000f047f89 */ /* 0x000ea200000e0000 */
[----:B------:R-:W-:Y:S01]  /*04d0*/  LOP3.LUT P0, RZ, R0, 0x10, RZ, 0xc0, !PT ;  /* 0x0000001000ff7812 */ /* 0x000fe2000780c0ff */
[----:B------:R-:W-:Y:S01]  /*04e0*/  UMOV UR4, 0x400 ;  /* 0x0000040000047882 */ /* 0x000fe20000000000 */
[----:B------:R-:W-:Y:S01]  /*04f0*/  IMAD.SHL.U32 R2, R14, 0x10, RZ ;  /* 0x000000100e027824 */ /* 0x000fe200078e00ff */
[----:B------:R-:W3:Y:S01]  /*0500*/  SHFL.BFLY PT, R3, R16, 0x10, 0x1f ;  /* 0x0e001f0010037f89 */ /* 0x000ee200000e0000 */
[----:B------:R-:W-:Y:S02]  /*0510*/  SHF.R.U32.HI R7, RZ, 0x3, R0 ;  /* 0x00000003ff077819 */ /* 0x000fe40000011600 */
[----:B------:R-:W-:Y:S01]  /*0520*/  ISETP.GE.AND P1, PT, R0, 0x100, PT ;  /* 0x000001000000780c */ /* 0x000fe20003f26270 */
[----:B------:R-:W4:Y:S01]  /*0530*/  SHFL.BFLY PT, R6, R17, 0x10, 0x1f ;  /* 0x0e001f0011067f89 */ /* 0x000f2200000e0000 */
[----:B------:R-:W-:-:S02]  /*0540*/  LOP3.LUT R7, R2, 0xc, R7, 0xf8, !PT ;  /* 0x0000000c02077812 */ /* 0x000fc400078ef807 */
[----:B------:R-:W-:Y:S01]  /*0550*/  LOP3.LUT R13, R13, 0x3f, R0, 0xf8, !PT ;  /* 0x0000003f0d0d7812 */ /* 0x000fe200078ef800 */
[----:B------:R-:W5:Y:S01]  /*0560*/  SHFL.BFLY PT, R5, R18, 0x10, 0x1f ;  /* 0x0e001f0012057f89 */ /* 0x000f6200000e0000 */
[----:B-1----:R-:W-:Y:S01]  /*0570*/  UPRMT UR4, UR5, 0x654, UR4 ;  /* 0x0000065405047896 */ /* 0x002fe20008000004 */
[----:B--2---:R-:W-:Y:S01]  /*0580*/  FADD R4, R15, R4 ;  /* 0x000000040f047221 */ /* 0x004fe20000000000 */
[----:B---3--:R-:W-:Y:S01]  /*0590*/  FADD R16, R16, R3 ;  /* 0x0000000310107221 */ /* 0x008fe20000000000 */
[----:B----4-:R-:W-:-:S06]  /*05a0*/  FADD R20, R17, R6 ;  /* 0x0000000611147221 */ /* 0x010fcc0000000000 */
[----:B------:R-:W-:Y:S01]  /*05b0*/  @!P0 STS [R7+UR4], R4 ;  /* 0x0000000407008988 */ /* 0x000fe20008000804 */
[----:B-----5:R-:W-:-:S03]  /*05c0*/  FADD R18, R18, R5 ;  /* 0x0000000512127221 */ /* 0x020fc60000000000 */
[----:B------:R-:W-:Y:S04]  /*05d0*/  @!P0 STS [R7+UR4+0x10], R16 ;  /* 0x0000101007008988 */ /* 0x000fe80008000804 */
[----:B------:R-:W-:Y:S04]  /*05e0*/  @!P0 STS [R7+UR4+0x20], R20 ;  /* 0x0000201407008988 */ /* 0x000fe80008000804 */
[----:B------:R-:W-:Y:S01]  /*05f0*/  @!P0 STS [R7+UR4+0x30], R18 ;  /* 0x0000301207008988 */ /* 0x000fe20008000804 */
[----:B------:R-:W-:Y:S01]  /*0600*/  BAR.SYNC.DEFER_BLOCKING 0x0 ;  /* 0x0000000000007b1d */ /* 0x000fe20000010000 */
[----:B------:R-:W-:-:S04]  /*0610*/  LOP3.LUT P0, RZ, R0, 0x3, RZ, 0xc0, !PT ;  /* 0x0000000300ff7812 */ /* 0x000fc8000780c0ff */
[----:B------:R-:W-:Y:S01]  /*0620*/  ISETP.LT.AND P0, PT, R0, 0x100, !P0 ;  /* 0x000001000000780c */ /* 0x000fe20004701270 */
[----:B------:R-:W1:Y:S04]  /*0630*/  @!P1 LDS R8, [R12+UR4] ;  /* 0x000000040c089984 */ /* 0x000e680008000800 */
[----:B------:R-:W2:Y:S04]  /*0640*/  @!P1 LDS R10, [R12+UR4+0x200] ;  /* 0x000200040c0a9984 */ /* 0x000ea80008000800 */
[----:B-1----:R-:W1:Y:S04]  /*0650*/  SHFL.BFLY PT, R3, R8, 0x2, 0x1f ;  /* 0x0c401f0008037f89 */ /* 0x002e6800000e0000 */
[----:B--2---:R-:W2:Y:S01]  /*0660*/  SHFL.BFLY PT, R5, R10, 0x2, 0x1f ;  /* 0x0c401f000a057f89 */ /* 0x004ea200000e0000 */
[----:B-1----:R-:W-:Y:S01]  /*0670*/  FADD R3, R8, R3 ;  /* 0x0000000308037221 */ /* 0x002fe20000000000 */
[----:B--2---:R-:W-:-:S04]  /*0680*/  FADD R11, R10, R5 ;  /* 0x000000050a0b7221 */ /* 0x004fc80000000000 */
[----:B------:R-:W1:Y:S04]  /*0690*/  SHFL.BFLY PT, R4, R3, 0x1, 0x1f ;  /* 0x0c201f0003047f89 */ /* 0x000e6800000e0000 */
[----:B------:R-:W2:Y:S01]  /*06a0*/  SHFL.BFLY PT, R6, R11, 0x1, 0x1f ;  /* 0x0c201f000b067f89 */ /* 0x000ea200000e0000 */
[----:B-1----:R-:W-:Y:S01]  /*06b0*/  FADD R9, R3, R4 ;  /* 0x0000000403097221 */ /* 0x002fe20000000000 */
[----:B------:R-:W-:Y:S01]  /*06c0*/  IADD3 R3, R2, UR4, RZ ;  /* 0x0000000402037c10 */ /* 0x000fe2000fffe0ff */
[----:B--2---:R-:W-:-:S03]  /*06d0*/  FADD R15, R11, R6 ;  /* 0x000000060b0f7221 */ /* 0x004fc60000000000 */
[----:B------:R-:W-:Y:S01]  /*06e0*/  @P0 STS [R12+UR4], R9 ;  /* 0x000000090c000988 */ /* 0x000fe20008000804 */
[----:B------:R-:W-:-:S03]  /*06f0*/  IMAD R3, R14, -0xc, R3 ;  /* 0xfffffff40e037824 */ /* 0x000fc600078e0203 */
[----:B------:R-:W-:Y:S01]  /*0700*/  @P0 STS [R12+UR4+0x200], R15 ;  /* 0x0002000f0c000988 */ /* 0x000fe20008000804 */
[----:B------:R-:W-:Y:S01]  /*0710*/  BAR.SYNC.DEFER_BLOCKING 0x0 ;  /* 0x0000000000007b1d */ /* 0x000fe20000010000 */
[C---:B------:R-:W-:Y:S02]  /*0720*/  LOP3.LUT P0, RZ, R0.reuse, 0x40, RZ, 0xc0, !PT ;  /* 0x0000004000ff7812 */ /* 0x040fe4000780c0ff */
[----:B------:R-:W-:Y:S02]  /*0730*/  LOP3.LUT R0, R0, 0x3f, RZ, 0xc0, !PT ;  /* 0x0000003f00007812 */ /* 0x000fe400078ec0ff */
[----:B------:R-:W-:Y:S02]  /*0740*/  ISETP.LT.AND P0, PT, R13, 0x80, !P0 ;  /* 0x000000800d00780c */ /* 0x000fe40004701270 */
[----:B------:R-:W-:Y:S01]  /*0750*/  LEA R0, R0, UR4, 0x2 ;  /* 0x0000000400007c11 */ /* 0x000fe2000f8e10ff */
[----:B------:R-:W-:Y:S04]  /*0760*/  LDS R4, [R2+UR4] ;  /* 0x0000000402047984 */ /* 0x000fe80008000800 */
[----:B------:R-:W-:Y:S04]  /*0770*/  LDS R5, [R2+UR4+0x10] ;  /* 0x0000100402057984 */ /* 0x000fe80008000800 */
[----:B------:R-:W-:Y:S04]  /*0780*/  LDS R6, [R2+UR4+0x20] ;  /* 0x0000200402067984 */ /* 0x000fe80008000800 */
[----:B------:R-:W1:Y:S01]  /*0790*/  LDS R7, [R2+UR4+0x30] ;  /* 0x0000300402077984 */ /* 0x000e620008000800 */
[----:B------:R-:W-:Y:S06]  /*07a0*/  BAR.SYNC.DEFER_BLOCKING 0x0 ;  /* 0x0000000000007b1d */ /* 0x000fec0000010000 */
[----:B-1----:R1:W-:Y:S02]  /*07b0*/  STS.128 [R3], R4 ;  /* 0x0000000403007388 */ /* 0x0023e40000000c00 */
[----:B------:R-:W-:Y:S06]  /*07c0*/  BAR.SYNC.DEFER_BLOCKING 0x0 ;  /* 0x0000000000007b1d */ /* 0x000fec0000010000 */
[----:B-1----:R-:W-:Y:S05]  /*07d0*/  @!P0 EXIT ;  /* 0x000000000000894d */ /* 0x002fea0003800000 */
[----:B------:R-:W0:Y:S01]  /*07e0*/  LDS R5, [R0] ;  /* 0x0000000000057984 */ /* 0x000e220000000800 */
[----:B------:R-:W1:Y:S02]  /*07f0*/  LDC.64 R2, c[0x0][0x220] ;  /* 0x00008800ff027b82 */ /* 0x000e640000000a00 */
[----:B-1----:R-:W-:-:S05]  /*0800*/  IMAD.WIDE R2, R13, 0x4, R2 ;  /* 0x000000040d027825 */ /* 0x002fca00078e0202 */
[----:B0-----:R-:W-:Y:S01]  /*0810*/  STG.E desc[UR6][R2.64], R5 ;  /* 0x0000000502007986 */ /* 0x001fe2000c101906 */
[----:B------:R-:W-:Y:S05]  /*0820*/  EXIT ;  /* 0x000000000000794d */ /* 0x000fea0003800000 */
.L_x_1:
[----:B------:R-:W-:-:S00]  /*0830*/  BRA `(.L_x_1) ;  /* 0xfffffffc00fc7947 */ /* 0x000fc0000383ffff */
[----:B------:R-:W-:-:S00]  /*0840*/  NOP ;  /* 0x0000000000007918 */ /* 0x000fc00000000000 */
        /* <DEDUP_REMOVED lines=11> */
.L_x_2:


//--------------------- .nv.shared.triton_red_fused__softmax_3 --------------------------
	.section	.nv.shared.triton_red_fused__softmax_3,"aw",@nobits
	.sectionflags	@""
	.align	16
	.zero		1024


//--------------------- .nv.constant0.triton_red_fused__softmax_3 --------------------------
	.section	.nv.constant0.triton_red_fused__softmax_3,"a",@progbits
	.sectionflags	@""
	.align	4
.nv.constant0.triton_red_fused__softmax_3:
	.zero		560
